//
// Generated by NVIDIA NVVM Compiler
//
// Compiler Build ID: CL-36424714
// Cuda compilation tools, release 13.0, V13.0.88
// Based on NVVM 20.0.0
//

.version 9.0
.target sm_100
.address_size 64

	// .globl	_Z18div_kernel_float32PKfS0_Pfm
.extern .func  (.param .b32 func_retval0) vprintf
(
	.param .b64 vprintf_param_0,
	.param .b64 vprintf_param_1
)
;
.global .align 1 .b8 $str[55] = {69, 114, 114, 111, 114, 58, 32, 68, 105, 118, 105, 100, 101, 32, 98, 121, 32, 122, 101, 114, 111, 32, 97, 116, 32, 105, 110, 100, 101, 120, 32, 37, 122, 117, 32, 40, 105, 110, 112, 117, 116, 50, 91, 105, 100, 120, 93, 32, 61, 32, 37, 102, 41, 10};

.visible .entry _Z18div_kernel_float32PKfS0_Pfm(
	.param .u64 .ptr .align 1 _Z18div_kernel_float32PKfS0_Pfm_param_0,
	.param .u64 .ptr .align 1 _Z18div_kernel_float32PKfS0_Pfm_param_1,
	.param .u64 .ptr .align 1 _Z18div_kernel_float32PKfS0_Pfm_param_2,
	.param .u64 _Z18div_kernel_float32PKfS0_Pfm_param_3
)
{
	.local .align 16 .b8 	__local_depot0[16];
	.reg .b64 	%SP;
	.reg .b64 	%SPL;
	.reg .pred 	%p<3>;
	.reg .b32 	%r<8>;
	.reg .b32 	%f<5>;
	.reg .b64 	%rd<21>;
	.reg .b64 	%fd<2>;

	mov.u64 	%SPL, __local_depot0;
	cvta.local.u64 	%SP, %SPL;
	ld.param.u64 	%rd3, [_Z18div_kernel_float32PKfS0_Pfm_param_0];
	ld.param.u64 	%rd4, [_Z18div_kernel_float32PKfS0_Pfm_param_1];
	ld.param.u64 	%rd5, [_Z18div_kernel_float32PKfS0_Pfm_param_2];
	ld.param.u64 	%rd6, [_Z18div_kernel_float32PKfS0_Pfm_param_3];
	cvta.to.global.u64 	%rd1, %rd5;
	mov.u32 	%r1, %ctaid.x;
	mov.u32 	%r2, %ntid.x;
	mov.u32 	%r3, %tid.x;
	mad.lo.s32 	%r4, %r1, %r2, %r3;
	cvt.u64.u32 	%rd2, %r4;
	setp.le.u64 	%p1, %rd6, %rd2;
	@%p1 bra 	$L__BB0_4;
	cvta.to.global.u64 	%rd7, %rd4;
	shl.b64 	%rd8, %rd2, 2;
	add.s64 	%rd9, %rd7, %rd8;
	ld.global.f32 	%f1, [%rd9];
	abs.f32 	%f2, %f1;
	setp.geu.f32 	%p2, %f2, 0f358637BD;
	@%p2 bra 	$L__BB0_3;
	cvt.f64.f32 	%fd1, %f1;
	mov.b64 	%rd14, %fd1;
	add.u64 	%rd15, %SP, 0;
	add.u64 	%rd16, %SPL, 0;
	st.local.v2.u64 	[%rd16], {%rd2, %rd14};
	mov.u64 	%rd17, $str;
	cvta.global.u64 	%rd18, %rd17;
	{ // callseq 0, 0
	.param .b64 param0;
	st.param.b64 	[param0], %rd18;
	.param .b64 param1;
	st.param.b64 	[param1], %rd15;
	.param .b32 retval0;
	call.uni (retval0), 
	vprintf, 
	(
	param0, 
	param1
	);
	ld.param.b32 	%r5, [retval0];
	} // callseq 0
	add.s64 	%rd20, %rd1, %rd8;
	mov.b32 	%r7, 2143289344;
	st.global.u32 	[%rd20], %r7;
	bra.uni 	$L__BB0_4;
$L__BB0_3:
	cvta.to.global.u64 	%rd10, %rd3;
	add.s64 	%rd12, %rd10, %rd8;
	ld.global.f32 	%f3, [%rd12];
	div.rn.f32 	%f4, %f3, %f1;
	add.s64 	%rd13, %rd1, %rd8;
	st.global.f32 	[%rd13], %f4;
$L__BB0_4:
	ret;

}


// ===== COMPILED SASS (sm_100) =====

	.target	sm_100

	.elftype	@"ET_EXEC"


//--------------------- .note.nv.tkinfo           --------------------------
	.section	.note.nv.tkinfo,"",@"SHT_NOTE"
	.sectionflags	@"SHF_NOTE_NV_TKINFO"
	.tkinfo
        /*0018*/ 	.word	0x00000002
        /*0030*/ 	.string	""
        /*0030*/ 	.string	"ptxas"
        /*0030*/ 	.string	"Cuda compilation tools, release 13.0, V13.0.88"
        /*0030*/ 	.string	"Build cuda_13.0.r13.0/compiler.36424714_0"
        /*0030*/ 	.string	"-arch sm_100 -m 64 "



//--------------------- .note.nv.cuinfo           --------------------------
	.section	.note.nv.cuinfo,"",@"SHT_NOTE"
	.sectionflags	@"SHF_NOTE_NV_CUINFO"
        /*0018*/ 	.short	0x0002
        /*001a*/ 	.short	0x0064
        /*001c*/ 	.short	0x0082
	.zero		2


//--------------------- .nv.info                  --------------------------
	.section	.nv.info,"",@"SHT_CUDA_INFO"
	.align	4


	//----- nvinfo : EIATTR_REGCOUNT
	.align		4
        /*0000*/ 	.byte	0x04, 0x2f
        /*0002*/ 	.short	(.L_2 - .L_1)
	.align		4
.L_1:
        /*0004*/ 	.word	index@(_Z18div_kernel_float32PKfS0_Pfm)
        /*0008*/ 	.word	0x00000018


	//----- nvinfo : EIATTR_FRAME_SIZE
	.align		4
.L_2:
        /*000c*/ 	.byte	0x04, 0x11
        /*000e*/ 	.short	(.L_4 - .L_3)
	.align		4
.L_3:
        /*0010*/ 	.word	index@($__internal_0_$__cuda_sm3x_div_rn_noftz_f32_slowpath)
        /*0014*/ 	.word	0x00000010


	//----- nvinfo : EIATTR_FRAME_SIZE
	.align		4
.L_4:
        /*0018*/ 	.byte	0x04, 0x11
        /*001a*/ 	.short	(.L_6 - .L_5)
	.align		4
.L_5:
        /*001c*/ 	.word	index@(_Z18div_kernel_float32PKfS0_Pfm)
        /*0020*/ 	.word	0x00000010


	//----- nvinfo : EIATTR_MIN_STACK_SIZE
	.align		4
.L_6:
        /*0024*/ 	.byte	0x04, 0x12
        /*0026*/ 	.short	(.L_8 - .L_7)
	.align		4
.L_7:
        /*0028*/ 	.word	index@(_Z18div_kernel_float32PKfS0_Pfm)
        /*002c*/ 	.word	0x00000010
.L_8:


//--------------------- .nv.compat                --------------------------
	.section	.nv.compat,"",@"SHT_CUDA_COMPAT_INFO"
	.align	4
        /*0000*/ 	.byte	0x02, 0x09, 0x00, 0x00, 0x02, 0x02, 0x01, 0x00, 0x02, 0x05, 0x05, 0x00, 0x03, 0x07, 0x01, 0x01
        /*0010*/ 	.byte	0x02, 0x03, 0x00, 0x00, 0x02, 0x06, 0x01, 0x00, 0x04, 0x0b, 0x08, 0x00, 0x01, 0x00, 0x00, 0x00
        /*0020*/ 	.byte	0x00, 0x00, 0x00, 0x00


//--------------------- .nv.info._Z18div_kernel_float32PKfS0_Pfm --------------------------
	.section	.nv.info._Z18div_kernel_float32PKfS0_Pfm,"",@"SHT_CUDA_INFO"
	.sectionflags	@""
	.align	4


	//----- nvinfo : EIATTR_CUDA_API_VERSION
	.align		4
        /*0000*/ 	.byte	0x04, 0x37
        /*0002*/ 	.short	(.L_10 - .L_9)
.L_9:
        /*0004*/ 	.word	0x00000082


	//----- nvinfo : EIATTR_KPARAM_INFO
	.align		4
.L_10:
        /*0008*/ 	.byte	0x04, 0x17
        /*000a*/ 	.short	(.L_12 - .L_11)
.L_11:
        /*000c*/ 	.word	0x00000000
        /*0010*/ 	.short	0x0003
        /*0012*/ 	.short	0x0018
        /*0014*/ 	.byte	0x00, 0xf0, 0x21, 0x00


	//----- nvinfo : EIATTR_KPARAM_INFO
	.align		4
.L_12:
        /*0018*/ 	.byte	0x04, 0x17
        /*001a*/ 	.short	(.L_14 - .L_13)
.L_13:
        /*001c*/ 	.word	0x00000000
        /*0020*/ 	.short	0x0002
        /*0022*/ 	.short	0x0010
        /*0024*/ 	.byte	0x00, 0xf5, 0x21, 0x00


	//----- nvinfo : EIATTR_KPARAM_INFO
	.align		4
.L_14:
        /*0028*/ 	.byte	0x04, 0x17
        /*002a*/ 	.short	(.L_16 - .L_15)
.L_15:
        /*002c*/ 	.word	0x00000000
        /*0030*/ 	.short	0x0001
        /*0032*/ 	.short	0x0008
        /*0034*/ 	.byte	0x00, 0xf5, 0x21, 0x00


	//----- nvinfo : EIATTR_KPARAM_INFO
	.align		4
.L_16:
        /*0038*/ 	.byte	0x04, 0x17
        /*003a*/ 	.short	(.L_18 - .L_17)
.L_17:
        /*003c*/ 	.word	0x00000000
        /*0040*/ 	.short	0x0000
        /*0042*/ 	.short	0x0000
        /*0044*/ 	.byte	0x00, 0xf5, 0x21, 0x00


	//----- nvinfo : EIATTR_SPARSE_MMA_MASK
	.align		4
.L_18:
        /*0048*/ 	.byte	0x03, 0x50
        /*004a*/ 	.short	0x0000


	//----- nvinfo : EIATTR_MAXREG_COUNT
	.align		4
        /*004c*/ 	.byte	0x03, 0x1b
        /*004e*/ 	.short	0x00ff


	//----- nvinfo : EIATTR_EXTERNS
	.align		4
        /*0050*/ 	.byte	0x04, 0x0f
        /*0052*/ 	.short	(.L_20 - .L_19)


	//   ....[0]....
	.align		4
.L_19:
        /*0054*/ 	.word	index@(vprintf)


	//----- nvinfo : EIATTR_MERCURY_ISA_VERSION
	.align		4
.L_20:
        /*0058*/ 	.byte	0x03, 0x5f
        /*005a*/ 	.short	0x0101


	//----- nvinfo : EIATTR_VRC_CTA_INIT_COUNT
	.align		4
        /*005c*/ 	.byte	0x02, 0x4a
	.zero		1
	.zero		1


	//----- nvinfo : EIATTR_SYSCALL_OFFSETS
	.align		4
        /*0060*/ 	.byte	0x04, 0x46
        /*0062*/ 	.short	(.L_22 - .L_21)


	//   ....[0]....
.L_21:
        /*0064*/ 	.word	0x00000200


	//----- nvinfo : EIATTR_EXIT_INSTR_OFFSETS
	.align		4
.L_22:
        /*0068*/ 	.byte	0x04, 0x1c
        /*006a*/ 	.short	(.L_24 - .L_23)


	//   ....[0]....
.L_23:
        /*006c*/ 	.word	0x000000d0


	//   ....[1]....
        /*0070*/ 	.word	0x00000260


	//   ....[2]....
        /*0074*/ 	.word	0x000003c0


	//----- nvinfo : EIATTR_CRS_STACK_SIZE
	.align		4
.L_24:
        /*0078*/ 	.byte	0x04, 0x1e
        /*007a*/ 	.short	(.L_26 - .L_25)
.L_25:
        /*007c*/ 	.word	0x00000000


	//----- nvinfo : EIATTR_CBANK_PARAM_SIZE
	.align		4
.L_26:
        /*0080*/ 	.byte	0x03, 0x19
        /*0082*/ 	.short	0x0020


	//----- nvinfo : EIATTR_PARAM_CBANK
	.align		4
        /*0084*/ 	.byte	0x04, 0x0a
        /*0086*/ 	.short	(.L_28 - .L_27)
	.align		4
.L_27:
        /*0088*/ 	.word	index@(.nv.constant0._Z18div_kernel_float32PKfS0_Pfm)
        /*008c*/ 	.short	0x0380
        /*008e*/ 	.short	0x0020


	//----- nvinfo : EIATTR_SW_WAR
	.align		4
.L_28:
        /*0090*/ 	.byte	0x04, 0x36
        /*0092*/ 	.short	(.L_30 - .L_29)
.L_29:
        /*0094*/ 	.word	0x00000008
.L_30:


//--------------------- .nv.callgraph             --------------------------
	.section	.nv.callgraph,"",@"SHT_CUDA_CALLGRAPH"
	.align	4
	.sectionentsize	8
	.align		4
        /*0000*/ 	.word	0x00000000
	.align		4
        /*0004*/ 	.word	0xffffffff
	.align		4
        /*0008*/ 	.word	index@(_Z18div_kernel_float32PKfS0_Pfm)
	.align		4
        /*000c*/ 	.word	index@(vprintf)
	.align		4
        /*0010*/ 	.word	0x00000000
	.align		4
        /*0014*/ 	.word	0xfffffffe
	.align		4
        /*0018*/ 	.word	0x00000000
	.align		4
        /*001c*/ 	.word	0xfffffffd
	.align		4
        /*0020*/ 	.word	0x00000000
	.align		4
        /*0024*/ 	.word	0xfffffffc


//--------------------- .nv.constant4             --------------------------
	.section	.nv.constant4,"a",@progbits
	.align	8
	.align		8
.nv.constant4:
        /*0000*/ 	.dword	vprintf
	.align		8
        /*0008*/ 	.dword	$str


//--------------------- .text._Z18div_kernel_float32PKfS0_Pfm --------------------------
	.section	.text._Z18div_kernel_float32PKfS0_Pfm,"ax",@progbits
	.align	128
        .global         _Z18div_kernel_float32PKfS0_Pfm
        .type           _Z18div_kernel_float32PKfS0_Pfm,@function
        .size           _Z18div_kernel_float32PKfS0_Pfm,(.L_x_16 - _Z18div_kernel_float32PKfS0_Pfm)
        .other          _Z18div_kernel_float32PKfS0_Pfm,@"STO_CUDA_ENTRY STV_DEFAULT"
_Z18div_kernel_float32PKfS0_Pfm:
.text._Z18div_kernel_float32PKfS0_Pfm:
[----:B------:R-:W0:Y:S01]  /*0000*/  LDC R1, c[0x0][0x37c] ;  /* 0x0000df00ff017b82 */ /* 0x000e220000000800 */
[----:B------:R-:W1:Y:S01]  /*0010*/  S2R R3, SR_TID.X ;  /* 0x0000000000037919 */ /* 0x000e620000002100 */
[----:B------:R-:W2:Y:S06]  /*0020*/  LDCU UR5, c[0x0][0x2fc] ;  /* 0x00005f80ff0577ac */ /* 0x000eac0008000800 */
[----:B------:R-:W1:Y:S01]  /*0030*/  S2UR UR6, SR_CTAID.X ;  /* 0x00000000000679c3 */ /* 0x000e620000002500 */
[----:B0-----:R-:W-:Y:S01]  /*0040*/  VIADD R1, R1, 0xfffffff0 ;  /* 0xfffffff001017836 */ /* 0x001fe20000000000 */
[----:B------:R-:W0:Y:S01]  /*0050*/  LDCU.64 UR8, c[0x0][0x398] ;  /* 0x00007300ff0877ac */ /* 0x000e220008000a00 */
[----:B------:R-:W3:Y:S05]  /*0060*/  LDCU UR4, c[0x0][0x2f8] ;  /* 0x00005f00ff0477ac */ /* 0x000eea0008000800 */
[----:B------:R-:W1:Y:S01]  /*0070*/  LDC R8, c[0x0][0x360] ;  /* 0x0000d800ff087b82 */ /* 0x000e620000000800 */
[----:B---3--:R-:W-:-:S05]  /*0080*/  IADD3 R6, P1, PT, R1, UR4, RZ ;  /* 0x0000000401067c10 */ /* 0x008fca000ff3e0ff */
[----:B--2---:R-:W-:Y:S02]  /*0090*/  IMAD.X R7, RZ, RZ, UR5, P1 ;  /* 0x00000005ff077e24 */ /* 0x004fe400088e06ff */
[----:B-1----:R-:W-:-:S05]  /*00a0*/  IMAD R8, R8, UR6, R3 ;  /* 0x0000000608087c24 */ /* 0x002fca000f8e0203 */
[----:B0-----:R-:W-:-:S04]  /*00b0*/  ISETP.GE.U32.AND P0, PT, R8, UR8, PT ;  /* 0x0000000808007c0c */ /* 0x001fc8000bf06070 */
[----:B------:R-:W-:-:S13]  /*00c0*/  ISETP.GE.U32.AND.EX P0, PT, RZ, UR9, PT, P0 ;  /* 0x00000009ff007c0c */ /* 0x000fda000bf06100 */
[----:B------:R-:W-:Y:S05]  /*00d0*/  @P0 EXIT ;  /* 0x000000000000094d */ /* 0x000fea0003800000 */
[----:B------:R-:W0:Y:S01]  /*00e0*/  LDCU.64 UR4, c[0x0][0x388] ;  /* 0x00007100ff0477ac */ /* 0x000e220008000a00 */
[----:B------:R-:W-:Y:S01]  /*00f0*/  IMAD.SHL.U32 R16, R8, 0x4, RZ ;  /* 0x0000000408107824 */ /* 0x000fe200078e00ff */
[----:B------:R-:W-:Y:S01]  /*0100*/  SHF.R.U32.HI R17, RZ, 0x1e, R8 ;  /* 0x0000001eff117819 */ /* 0x000fe20000011608 */
[----:B------:R-:W1:Y:S03]  /*0110*/  LDCU.64 UR36, c[0x0][0x358] ;  /* 0x00006b00ff2477ac */ /* 0x000e660008000a00 */
[----:B0-----:R-:W-:-:S04]  /*0120*/  IADD3 R10, P0, PT, R16, UR4, RZ ;  /* 0x00000004100a7c10 */ /* 0x001fc8000ff1e0ff */
[----:B------:R-:W-:-:S05]  /*0130*/  IADD3.X R11, PT, PT, R17, UR5, RZ, P0, !PT ;  /* 0x00000005110b7c10 */ /* 0x000fca00087fe4ff */
[----:B-1----:R-:W2:Y:S01]  /*0140*/  LDG.E R10, desc[UR36][R10.64] ;  /* 0x000000240a0a7981 */ /* 0x002ea2000c1e1900 */
[----:B------:R-:W-:Y:S01]  /*0150*/  IMAD.MOV.U32 R9, RZ, RZ, RZ ;  /* 0x000000ffff097224 */ /* 0x000fe200078e00ff */
[----:B--2---:R-:W-:-:S13]  /*0160*/  FSETP.GEU.AND P0, PT, |R10|, 9.9999999747524270788e-07, PT ;  /* 0x358637bd0a00780b */ /* 0x004fda0003f0e200 */
[----:B------:R-:W-:Y:S05]  /*0170*/  @P0 BRA `(.L_x_0) ;  /* 0x00000000003c0947 */ /* 0x000fea0003800000 */
[----:B------:R-:W0:Y:S01]  /*0180*/  F2F.F64.F32 R10, R10 ;  /* 0x0000000a000a7310 */ /* 0x000e220000201800 */
[----:B------:R-:W-:Y:S01]  /*0190*/  MOV R0, 0x0 ;  /* 0x0000000000007802 */ /* 0x000fe20000000f00 */
[----:B------:R-:W1:Y:S03]  /*01a0*/  LDCU.64 UR4, c[0x4][0x8] ;  /* 0x01000100ff0477ac */ /* 0x000e660008000a00 */
[----:B------:R2:W3:Y:S01]  /*01b0*/  LDC.64 R2, c[0x4][R0] ;  /* 0x0100000000027b82 */ /* 0x0004e20000000a00 */
[----:B0-----:R2:W-:Y:S01]  /*01c0*/  STL.128 [R1], R8 ;  /* 0x0000000801007387 */ /* 0x0015e20000100c00 */
[----:B-1----:R-:W-:Y:S02]  /*01d0*/  IMAD.U32 R4, RZ, RZ, UR4 ;  /* 0x00000004ff047e24 */ /* 0x002fe4000f8e00ff */
[----:B------:R-:W-:-:S07]  /*01e0*/  IMAD.U32 R5, RZ, RZ, UR5 ;  /* 0x00000005ff057e24 */ /* 0x000fce000f8e00ff */
[----:B------:R-:W-:-:S07]  /*01f0*/  LEPC R20, `(.L_x_1) ;  /* 0x000000001014794e */ /* 0x000fce0000000000 */
[----:B--23--:R-:W-:Y:S05]  /*0200*/  CALL.ABS.NOINC R2 ;  /* 0x0000000002007343 */ /* 0x00cfea0003c00000 */
.L_x_1:
[----:B------:R-:W0:Y:S01]  /*0210*/  LDCU.64 UR4, c[0x0][0x390] ;  /* 0x00007200ff0477ac */ /* 0x000e220008000a00 */
[----:B------:R-:W-:Y:S01]  /*0220*/  IMAD.MOV.U32 R3, RZ, RZ, 0x7fc00000 ;  /* 0x7fc00000ff037424 */ /* 0x000fe200078e00ff */
[----:B0-----:R-:W-:-:S04]  /*0230*/  IADD3 R16, P0, PT, R16, UR4, RZ ;  /* 0x0000000410107c10 */ /* 0x001fc8000ff1e0ff */
[----:B------:R-:W-:-:S05]  /*0240*/  IADD3.X R17, PT, PT, R17, UR5, RZ, P0, !PT ;  /* 0x0000000511117c10 */ /* 0x000fca00087fe4ff */
[----:B------:R-:W-:Y:S01]  /*0250*/  STG.E desc[UR36][R16.64], R3 ;  /* 0x0000000310007986 */ /* 0x000fe2000c101924 */
[----:B------:R-:W-:Y:S05]  /*0260*/  EXIT ;  /* 0x000000000000794d */ /* 0x000fea0003800000 */
.L_x_0:
[----:B------:R-:W0:Y:S02]  /*0270*/  LDCU.64 UR4, c[0x0][0x380] ;  /* 0x00007000ff0477ac */ /* 0x000e240008000a00 */
[----:B0-----:R-:W-:-:S04]  /*0280*/  IADD3 R2, P0, PT, R16, UR4, RZ ;  /* 0x0000000410027c10 */ /* 0x001fc8000ff1e0ff */
[----:B------:R-:W-:-:S06]  /*0290*/  IADD3.X R3, PT, PT, R17, UR5, RZ, P0, !PT ;  /* 0x0000000511037c10 */ /* 0x000fcc00087fe4ff */
[----:B------:R-:W2:Y:S01]  /*02a0*/  LDG.E R3, desc[UR36][R2.64] ;  /* 0x0000002402037981 */ /* 0x000ea2000c1e1900 */
[----:B------:R-:W0:Y:S01]  /*02b0*/  MUFU.RCP R5, R10 ;  /* 0x0000000a00057308 */ /* 0x000e220000001000 */
[----:B------:R-:W-:Y:S01]  /*02c0*/  BSSY.RECONVERGENT B0, `(.L_x_2) ;  /* 0x000000b000007945 */ /* 0x000fe20003800200 */
[----:B0-----:R-:W-:-:S04]  /*02d0*/  FFMA R0, -R10, R5, 1 ;  /* 0x3f8000000a007423 */ /* 0x001fc80000000105 */
[----:B------:R-:W-:Y:S02]  /*02e0*/  FFMA R0, R5, R0, R5 ;  /* 0x0000000005007223 */ /* 0x000fe40000000005 */
[----:B--2---:R-:W0:Y:S02]  /*02f0*/  FCHK P0, R3, R10 ;  /* 0x0000000a03007302 */ /* 0x004e240000000000 */
[----:B------:R-:W-:-:S04]  /*0300*/  FFMA R5, R3, R0, RZ ;  /* 0x0000000003057223 */ /* 0x000fc800000000ff */
[----:B------:R-:W-:-:S04]  /*0310*/  FFMA R4, -R10, R5, R3 ;  /* 0x000000050a047223 */ /* 0x000fc80000000103 */
[----:B------:R-:W-:Y:S01]  /*0320*/  FFMA R5, R0, R4, R5 ;  /* 0x0000000400057223 */ /* 0x000fe20000000005 */
[----:B0-----:R-:W-:Y:S06]  /*0330*/  @!P0 BRA `(.L_x_3) ;  /* 0x00000000000c8947 */ /* 0x001fec0003800000 */
[----:B------:R-:W-:-:S07]  /*0340*/  MOV R2, 0x360 ;  /* 0x0000036000027802 */ /* 0x000fce0000000f00 */
[----:B------:R-:W-:Y:S05]  /*0350*/  CALL.REL.NOINC `($__internal_0_$__cuda_sm3x_div_rn_noftz_f32_slowpath) ;  /* 0x00000000001c7944 */ /* 0x000fea0003c00000 */
[----:B------:R-:W-:-:S07]  /*0360*/  IMAD.MOV.U32 R5, RZ, RZ, R0 ;  /* 0x000000ffff057224 */ /* 0x000fce00078e0000 */
.L_x_3:
[----:B------:R-:W-:Y:S05]  /*0370*/  BSYNC.RECONVERGENT B0 ;  /* 0x0000000000007941 */ /* 0x000fea0003800200 */
.L_x_2:
[----:B------:R-:W0:Y:S02]  /*0380*/  LDCU.64 UR4, c[0x0][0x390] ;  /* 0x00007200ff0477ac */ /* 0x000e240008000a00 */
[----:B0-----:R-:W-:-:S04]  /*0390*/  IADD3 R16, P0, PT, R16, UR4, RZ ;  /* 0x0000000410107c10 */ /* 0x001fc8000ff1e0ff */
[----:B------:R-:W-:-:S05]  /*03a0*/  IADD3.X R17, PT, PT, R17, UR5, RZ, P0, !PT ;  /* 0x0000000511117c10 */ /* 0x000fca00087fe4ff */
[----:B------:R-:W-:Y:S01]  /*03b0*/  STG.E desc[UR36][R16.64], R5 ;  /* 0x0000000510007986 */ /* 0x000fe2000c101924 */
[----:B------:R-:W-:Y:S05]  /*03c0*/  EXIT ;  /* 0x000000000000794d */ /* 0x000fea0003800000 */
        .weak           $__internal_0_$__cuda_sm3x_div_rn_noftz_f32_slowpath
        .type           $__internal_0_$__cuda_sm3x_div_rn_noftz_f32_slowpath,@function
        .size           $__internal_0_$__cuda_sm3x_div_rn_noftz_f32_slowpath,(.L_x_16 - $__internal_0_$__cuda_sm3x_div_rn_noftz_f32_slowpath)
$__internal_0_$__cuda_sm3x_div_rn_noftz_f32_slowpath:
[--C-:B------:R-:W-:Y:S01]  /*03d0*/  SHF.R.U32.HI R4, RZ, 0x17, R10.reuse ;  /* 0x00000017ff047819 */ /* 0x100fe2000001160a */
[----:B------:R-:W-:Y:S01]  /*03e0*/  BSSY.RECONVERGENT B1, `(.L_x_4) ;  /* 0x0000064000017945 */ /* 0x000fe20003800200 */
[--C-:B------:R-:W-:Y:S01]  /*03f0*/  SHF.R.U32.HI R0, RZ, 0x17, R3.reuse ;  /* 0x00000017ff007819 */ /* 0x100fe20000011603 */
[----:B------:R-:W-:Y:S01]  /*0400*/  IMAD.MOV.U32 R5, RZ, RZ, R3 ;  /* 0x000000ffff057224 */ /* 0x000fe200078e0003 */
[----:B------:R-:W-:Y:S01]  /*0410*/  LOP3.LUT R4, R4, 0xff, RZ, 0xc0, !PT ;  /* 0x000000ff04047812 */ /* 0x000fe200078ec0ff */
[----:B------:R-:W-:Y:S01]  /*0420*/  IMAD.MOV.U32 R6, RZ, RZ, R10 ;  /* 0x000000ffff067224 */ /* 0x000fe200078e000a */
[----:B------:R-:W-:-:S03]  /*0430*/  LOP3.LUT R0, R0, 0xff, RZ, 0xc0, !PT ;  /* 0x000000ff00007812 */ /* 0x000fc600078ec0ff */
[----:B------:R-:W-:Y:S02]  /*0440*/  VIADD R9, R4, 0xffffffff ;  /* 0xffffffff04097836 */ /* 0x000fe40000000000 */
[----:B------:R-:W-:-:S03]  /*0450*/  VIADD R8, R0, 0xffffffff ;  /* 0xffffffff00087836 */ /* 0x000fc60000000000 */
[----:B------:R-:W-:-:S04]  /*0460*/  ISETP.GT.U32.AND P0, PT, R9, 0xfd, PT ;  /* 0x000000fd0900780c */ /* 0x000fc80003f04070 */
[----:B------:R-:W-:-:S13]  /*0470*/  ISETP.GT.U32.OR P0, PT, R8, 0xfd, P0 ;  /* 0x000000fd0800780c */ /* 0x000fda0000704470 */
[----:B------:R-:W-:Y:S01]  /*0480*/  @!P0 IMAD.MOV.U32 R7, RZ, RZ, RZ ;  /* 0x000000ffff078224 */ /* 0x000fe200078e00ff */
[----:B------:R-:W-:Y:S06]  /*0490*/  @!P0 BRA `(.L_x_5) ;  /* 0x00000000005c8947 */ /* 0x000fec0003800000 */
[----:B------:R-:W-:Y:S02]  /*04a0*/  FSETP.GTU.FTZ.AND P0, PT, |R3|, +INF , PT ;  /* 0x7f8000000300780b */ /* 0x000fe40003f1c200 */
[----:B------:R-:W-:-:S04]  /*04b0*/  FSETP.GTU.FTZ.AND P1, PT, |R10|, +INF , PT ;  /* 0x7f8000000a00780b */ /* 0x000fc80003f3c200 */
[----:B------:R-:W-:-:S13]  /*04c0*/  PLOP3.LUT P0, PT, P0, P1, PT, 0xf8, 0x8f ;  /* 0x00000000008f781c */ /* 0x000fda0000703f70 */
[----:B------:R-:W-:Y:S05]  /*04d0*/  @P0 BRA `(.L_x_6) ;  /* 0x00000004004c0947 */ /* 0x000fea0003800000 */
[----:B------:R-:W-:-:S13]  /*04e0*/  LOP3.LUT P0, RZ, R6, 0x7fffffff, R5, 0xc8, !PT ;  /* 0x7fffffff06ff7812 */ /* 0x000fda000780c805 */
[----:B------:R-:W-:Y:S05]  /*04f0*/  @!P0 BRA `(.L_x_7) ;  /* 0x00000004003c8947 */ /* 0x000fea0003800000 */
[C---:B------:R-:W-:Y:S02]  /*0500*/  FSETP.NEU.FTZ.AND P2, PT, |R3|.reuse, +INF , PT ;  /* 0x7f8000000300780b */ /* 0x040fe40003f5d200 */
[----:B------:R-:W-:Y:S02]  /*0510*/  FSETP.NEU.FTZ.AND P1, PT, |R10|, +INF , PT ;  /* 0x7f8000000a00780b */ /* 0x000fe40003f3d200 */
[----:B------:R-:W-:-:S11]  /*0520*/  FSETP.NEU.FTZ.AND P0, PT, |R3|, +INF , PT ;  /* 0x7f8000000300780b */ /* 0x000fd60003f1d200 */
[----:B------:R-:W-:Y:S05]  /*0530*/  @!P1 BRA !P2, `(.L_x_7) ;  /* 0x00000004002c9947 */ /* 0x000fea0005000000 */
[----:B------:R-:W-:-:S04]  /*0540*/  LOP3.LUT P2, RZ, R5, 0x7fffffff, RZ, 0xc0, !PT ;  /* 0x7fffffff05ff7812 */ /* 0x000fc8000784c0ff */
[----:B------:R-:W-:-:S13]  /*0550*/  PLOP3.LUT P1, PT, P1, P2, PT, 0x2f, 0xf2 ;  /* 0x0000000000f2781c */ /* 0x000fda0000f24577 */
[----:B------:R-:W-:Y:S05]  /*0560*/  @P1 BRA `(.L_x_8) ;  /* 0x0000000400181947 */ /* 0x000fea0003800000 */
[----:B------:R-:W-:-:S04]  /*0570*/  LOP3.LUT P1, RZ, R6, 0x7fffffff, RZ, 0xc0, !PT ;  /* 0x7fffffff06ff7812 */ /* 0x000fc8000782c0ff */
[----:B------:R-:W-:-:S13]  /*0580*/  PLOP3.LUT P0, PT, P0, P1, PT, 0x2f, 0xf2 ;  /* 0x0000000000f2781c */ /* 0x000fda0000702577 */
[----:B------:R-:W-:Y:S05]  /*0590*/  @P0 BRA `(.L_x_9) ;  /* 0x0000000400000947 */ /* 0x000fea0003800000 */
[----:B------:R-:W-:Y:S02]  /*05a0*/  ISETP.GE.AND P0, PT, R8, RZ, PT ;  /* 0x000000ff0800720c */ /* 0x000fe40003f06270 */
[----:B------:R-:W-:-:S11]  /*05b0*/  ISETP.GE.AND P1, PT, R9, RZ, PT ;  /* 0x000000ff0900720c */ /* 0x000fd60003f26270 */
[----:B------:R-:W-:Y:S02]  /*05c0*/  @P0 IMAD.MOV.U32 R7, RZ, RZ, RZ ;  /* 0x000000ffff070224 */ /* 0x000fe400078e00ff */
[----:B------:R-:W-:Y:S01]  /*05d0*/  @!P0 FFMA R5, R3, 1.84467440737095516160e+19, RZ ;  /* 0x5f80000003058823 */ /* 0x000fe200000000ff */
[----:B------:R-:W-:Y:S02]  /*05e0*/  @!P0 IMAD.MOV.U32 R7, RZ, RZ, -0x40 ;  /* 0xffffffc0ff078424 */ /* 0x000fe400078e00ff */
[----:B------:R-:W-:Y:S02]  /*05f0*/  @!P1 FFMA R6, R10, 1.84467440737095516160e+19, RZ ;  /* 0x5f8000000a069823 */ /* 0x000fe400000000ff */
[----:B------:R-:W-:-:S07]  /*0600*/  @!P1 VIADD R7, R7, 0x40 ;  /* 0x0000004007079836 */ /* 0x000fce0000000000 */
.L_x_5:
[----:B------:R-:W-:Y:S01]  /*0610*/  LEA R3, R4, 0xc0800000, 0x17 ;  /* 0xc080000004037811 */ /* 0x000fe200078eb8ff */
[----:B------:R-:W-:Y:S04]  /*0620*/  BSSY.RECONVERGENT B2, `(.L_x_10) ;  /* 0x0000036000027945 */ /* 0x000fe80003800200 */
[----:B------:R-:W-:Y:S02]  /*0630*/  IMAD.IADD R6, R6, 0x1, -R3 ;  /* 0x0000000106067824 */ /* 0x000fe400078e0a03 */
[----:B------:R-:W-:Y:S02]  /*0640*/  VIADD R3, R0, 0xffffff81 ;  /* 0xffffff8100037836 */ /* 0x000fe40000000000 */
[----:B------:R-:W0:Y:S01]  /*0650*/  MUFU.RCP R8, R6 ;  /* 0x0000000600087308 */ /* 0x000e220000001000 */
[----:B------:R-:W-:Y:S01]  /*0660*/  FADD.FTZ R9, -R6, -RZ ;  /* 0x800000ff06097221 */ /* 0x000fe20000010100 */
[C---:B------:R-:W-:Y:S01]  /*0670*/  IMAD R0, R3.reuse, -0x800000, R5 ;  /* 0xff80000003007824 */ /* 0x040fe200078e0205 */
[----:B------:R-:W-:-:S05]  /*0680*/  IADD3 R4, PT, PT, R3, 0x7f, -R4 ;  /* 0x0000007f03047810 */ /* 0x000fca0007ffe804 */
[----:B------:R-:W-:Y:S02]  /*0690*/  IMAD.IADD R4, R4, 0x1, R7 ;  /* 0x0000000104047824 */ /* 0x000fe400078e0207 */
[----:B0-----:R-:W-:-:S04]  /*06a0*/  FFMA R11, R8, R9, 1 ;  /* 0x3f800000080b7423 */ /* 0x001fc80000000009 */
[----:B------:R-:W-:-:S04]  /*06b0*/  FFMA R10, R8, R11, R8 ;  /* 0x0000000b080a7223 */ /* 0x000fc80000000008 */
[----:B------:R-:W-:-:S04]  /*06c0*/  FFMA R5, R0, R10, RZ ;  /* 0x0000000a00057223 */ /* 0x000fc800000000ff */
[----:B------:R-:W-:-:S04]  /*06d0*/  FFMA R8, R9, R5, R0 ;  /* 0x0000000509087223 */ /* 0x000fc80000000000 */
[----:B------:R-:W-:-:S04]  /*06e0*/  FFMA R11, R10, R8, R5 ;  /* 0x000000080a0b7223 */ /* 0x000fc80000000005 */
[----:B------:R-:W-:-:S04]  /*06f0*/  FFMA R8, R9, R11, R0 ;  /* 0x0000000b09087223 */ /* 0x000fc80000000000 */
[----:B------:R-:W-:-:S05]  /*0700*/  FFMA R0, R10, R8, R11 ;  /* 0x000000080a007223 */ /* 0x000fca000000000b */
[----:B------:R-:W-:-:S04]  /*0710*/  SHF.R.U32.HI R3, RZ, 0x17, R0 ;  /* 0x00000017ff037819 */ /* 0x000fc80000011600 */
[----:B------:R-:W-:-:S05]  /*0720*/  LOP3.LUT R3, R3, 0xff, RZ, 0xc0, !PT ;  /* 0x000000ff03037812 */ /* 0x000fca00078ec0ff */
[----:B------:R-:W-:-:S04]  /*0730*/  IMAD.IADD R7, R3, 0x1, R4 ;  /* 0x0000000103077824 */ /* 0x000fc800078e0204 */
[----:B------:R-:W-:-:S05]  /*0740*/  VIADD R3, R7, 0xffffffff ;  /* 0xffffffff07037836 */ /* 0x000fca0000000000 */
[----:B------:R-:W-:-:S13]  /*0750*/  ISETP.GE.U32.AND P0, PT, R3, 0xfe, PT ;  /* 0x000000fe0300780c */ /* 0x000fda0003f06070 */
[----:B------:R-:W-:Y:S05]  /*0760*/  @!P0 BRA `(.L_x_11) ;  /* 0x0000000000808947 */ /* 0x000fea0003800000 */
[----:B------:R-:W-:-:S13]  /*0770*/  ISETP.GT.AND P0, PT, R7, 0xfe, PT ;  /* 0x000000fe0700780c */ /* 0x000fda0003f04270 */
[----:B------:R-:W-:Y:S05]  /*0780*/  @P0 BRA `(.L_x_12) ;  /* 0x00000000006c0947 */ /* 0x000fea0003800000 */
[----:B------:R-:W-:-:S13]  /*0790*/  ISETP.GE.AND P0, PT, R7, 0x1, PT ;  /* 0x000000010700780c */ /* 0x000fda0003f06270 */
[----:B------:R-:W-:Y:S05]  /*07a0*/  @P0 BRA `(.L_x_13) ;  /* 0x0000000000740947 */ /* 0x000fea0003800000 */
[----:B------:R-:W-:Y:S02]  /*07b0*/  ISETP.GE.AND P0, PT, R7, -0x18, PT ;  /* 0xffffffe80700780c */ /* 0x000fe40003f06270 */
[----:B------:R-:W-:-:S11]  /*07c0*/  LOP3.LUT R0, R0, 0x80000000, RZ, 0xc0, !PT ;  /* 0x8000000000007812 */ /* 0x000fd600078ec0ff */
[----:B------:R-:W-:Y:S05]  /*07d0*/  @!P0 BRA `(.L_x_13) ;  /* 0x0000000000688947 */ /* 0x000fea0003800000 */
[CCC-:B------:R-:W-:Y:S01]  /*07e0*/  FFMA.RZ R3, R10.reuse, R8.reuse, R11.reuse ;  /* 0x000000080a037223 */ /* 0x1c0fe2000000c00b */
[C---:B------:R-:W-:Y:S02]  /*07f0*/  VIADD R6, R7.reuse, 0x20 ;  /* 0x0000002007067836 */ /* 0x040fe40000000000 */
[CCC-:B------:R-:W-:Y:S01]  /*0800*/  FFMA.RM R4, R10.reuse, R8.reuse, R11.reuse ;  /* 0x000000080a047223 */ /* 0x1c0fe2000000400b */
[----:B------:R-:W-:Y:S02]  /*0810*/  ISETP.NE.AND P2, PT, R7, RZ, PT ;  /* 0x000000ff0700720c */ /* 0x000fe40003f45270 */
[----:B------:R-:W-:Y:S01]  /*0820*/  LOP3.LUT R5, R3, 0x7fffff, RZ, 0xc0, !PT ;  /* 0x007fffff03057812 */ /* 0x000fe200078ec0ff */
[----:B------:R-:W-:Y:S01]  /*0830*/  FFMA.RP R3, R10, R8, R11 ;  /* 0x000000080a037223 */ /* 0x000fe2000000800b */
[----:B------:R-:W-:Y:S01]  /*0840*/  ISETP.NE.AND P1, PT, R7, RZ, PT ;  /* 0x000000ff0700720c */ /* 0x000fe20003f25270 */
[----:B------:R-:W-:Y:S01]  /*0850*/  IMAD.MOV R7, RZ, RZ, -R7 ;  /* 0x000000ffff077224 */ /* 0x000fe200078e0a07 */
[----:B------:R-:W-:-:S02]  /*0860*/  LOP3.LUT R5, R5, 0x800000, RZ, 0xfc, !PT ;  /* 0x0080000005057812 */ /* 0x000fc400078efcff */
[----:B------:R-:W-:Y:S02]  /*0870*/  FSETP.NEU.FTZ.AND P0, PT, R3, R4, PT ;  /* 0x000000040300720b */ /* 0x000fe40003f1d000 */
[----:B------:R-:W-:Y:S02]  /*0880*/  SHF.L.U32 R6, R5, R6, RZ ;  /* 0x0000000605067219 */ /* 0x000fe400000006ff */
[----:B------:R-:W-:Y:S02]  /*0890*/  SEL R4, R7, RZ, P2 ;  /* 0x000000ff07047207 */ /* 0x000fe40001000000 */
[----:B------:R-:W-:Y:S02]  /*08a0*/  ISETP.NE.AND P1, PT, R6, RZ, P1 ;  /* 0x000000ff0600720c */ /* 0x000fe40000f25270 */
[----:B------:R-:W-:Y:S02]  /*08b0*/  SHF.R.U32.HI R4, RZ, R4, R5 ;  /* 0x00000004ff047219 */ /* 0x000fe40000011605 */
[----:B------:R-:W-:-:S02]  /*08c0*/  PLOP3.LUT P0, PT, P0, P1, PT, 0xf8, 0x8f ;  /* 0x00000000008f781c */ /* 0x000fc40000703f70 */
[----:B------:R-:W-:Y:S02]  /*08d0*/  SHF.R.U32.HI R6, RZ, 0x1, R4 ;  /* 0x00000001ff067819 */ /* 0x000fe40000011604 */
[----:B------:R-:W-:-:S04]  /*08e0*/  SEL R3, RZ, 0x1, !P0 ;  /* 0x00000001ff037807 */ /* 0x000fc80004000000 */
[----:B------:R-:W-:-:S04]  /*08f0*/  LOP3.LUT R3, R3, 0x1, R6, 0xf8, !PT ;  /* 0x0000000103037812 */ /* 0x000fc800078ef806 */
[----:B------:R-:W-:-:S05]  /*0900*/  LOP3.LUT R3, R3, R4, RZ, 0xc0, !PT ;  /* 0x0000000403037212 */ /* 0x000fca00078ec0ff */
[----:B------:R-:W-:-:S05]  /*0910*/  IMAD.IADD R3, R6, 0x1, R3 ;  /* 0x0000000106037824 */ /* 0x000fca00078e0203 */
[----:B------:R-:W-:Y:S01]  /*0920*/  LOP3.LUT R0, R3, R0, RZ, 0xfc, !PT ;  /* 0x0000000003007212 */ /* 0x000fe200078efcff */
[----:B------:R-:W-:Y:S06]  /*0930*/  BRA `(.L_x_13) ;  /* 0x0000000000107947 */ /* 0x000fec0003800000 */
.L_x_12:
[----:B------:R-:W-:-:S04]  /*0940*/  LOP3.LUT R0, R0, 0x80000000, RZ, 0xc0, !PT ;  /* 0x8000000000007812 */ /* 0x000fc800078ec0ff */
[----:B------:R-:W-:Y:S01]  /*0950*/  LOP3.LUT R0, R0, 0x7f800000, RZ, 0xfc, !PT ;  /* 0x7f80000000007812 */ /* 0x000fe200078efcff */
[----:B------:R-:W-:Y:S06]  /*0960*/  BRA `(.L_x_13) ;  /* 0x0000000000047947 */ /* 0x000fec0003800000 */
.L_x_11:
[----:B------:R-:W-:-:S07]  /*0970*/  IMAD R0, R4, 0x800000, R0 ;  /* 0x0080000004007824 */ /* 0x000fce00078e0200 */
.L_x_13:
[----:B------:R-:W-:Y:S05]  /*0980*/  BSYNC.RECONVERGENT B2 ;  /* 0x0000000000027941 */ /* 0x000fea0003800200 */
.L_x_10:
[----:B------:R-:W-:Y:S05]  /*0990*/  BRA `(.L_x_14) ;  /* 0x0000000000207947 */ /* 0x000fea0003800000 */
.L_x_9:
[----:B------:R-:W-:-:S04]  /*09a0*/  LOP3.LUT R0, R6, 0x80000000, R5, 0x48, !PT ;  /* 0x8000000006007812 */ /* 0x000fc800078e4805 */
[----:B------:R-:W-:Y:S01]  /*09b0*/  LOP3.LUT R0, R0, 0x7f800000, RZ, 0xfc, !PT ;  /* 0x7f80000000007812 */ /* 0x000fe200078efcff */
[----:B------:R-:W-:Y:S06]  /*09c0*/  BRA `(.L_x_14) ;  /* 0x0000000000147947 */ /* 0x000fec0003800000 */
.L_x_8:
[----:B------:R-:W-:Y:S01]  /*09d0*/  LOP3.LUT R0, R6, 0x80000000, R5, 0x48, !PT ;  /* 0x8000000006007812 */ /* 0x000fe200078e4805 */
[----:B------:R-:W-:Y:S06]  /*09e0*/  BRA `(.L_x_14) ;  /* 0x00000000000c7947 */ /* 0x000fec0003800000 */
.L_x_7:
[----:B------:R-:W0:Y:S01]  /*09f0*/  MUFU.RSQ R0, -QNAN ;  /* 0xffc0000000007908 */ /* 0x000e220000001400 */
[----:B------:R-:W-:Y:S05]  /*0a00*/  BRA `(.L_x_14) ;  /* 0x0000000000047947 */ /* 0x000fea0003800000 */
.L_x_6:
[----:B------:R-:W-:-:S07]  /*0a10*/  FADD.FTZ R0, R3, R10 ;  /* 0x0000000a03007221 */ /* 0x000fce0000010000 */
.L_x_14:
[----:B------:R-:W-:Y:S05]  /*0a20*/  BSYNC.RECONVERGENT B1 ;  /* 0x0000000000017941 */ /* 0x000fea0003800200 */
.L_x_4:
[----:B------:R-:W-:-:S04]  /*0a30*/  IMAD.MOV.U32 R3, RZ, RZ, 0x0 ;  /* 0x00000000ff037424 */ /* 0x000fc800078e00ff */
[----:B0-----:R-:W-:Y:S05]  /*0a40*/  RET.REL.NODEC R2 `(_Z18div_kernel_float32PKfS0_Pfm) ;  /* 0xfffffff4026c7950 */ /* 0x001fea0003c3ffff */
.L_x_15:
[----:B------:R-:W-:-:S00]  /*0a50*/  BRA `(.L_x_15) ;  /* 0xfffffffc00fc7947 */ /* 0x000fc0000383ffff */
[----:B------:R-:W-:-:S00]  /*0a60*/  NOP ;  /* 0x0000000000007918 */ /* 0x000fc00000000000 */
        /* <DEDUP_REMOVED lines=9> */
.L_x_16:


//--------------------- .nv.global.init           --------------------------
	.section	.nv.global.init,"aw",@progbits
.nv.global.init:
	.type		$str,@object
	.size		$str,(.L_0 - $str)
$str:
        /*0000*/ 	.byte	0x45, 0x72, 0x72, 0x6f, 0x72, 0x3a, 0x20, 0x44, 0x69, 0x76, 0x69, 0x64, 0x65, 0x20, 0x62, 0x79
        /*0010*/ 	.byte	0x20, 0x7a, 0x65, 0x72, 0x6f, 0x20, 0x61, 0x74, 0x20, 0x69, 0x6e, 0x64, 0x65, 0x78, 0x20, 0x25
        /*0020*/ 	.byte	0x7a, 0x75, 0x20, 0x28, 0x69, 0x6e, 0x70, 0x75, 0x74, 0x32, 0x5b, 0x69, 0x64, 0x78, 0x5d, 0x20
        /*0030*/ 	.byte	0x3d, 0x20, 0x25, 0x66, 0x29, 0x0a, 0x00
.L_0:


//--------------------- .nv.shared.reserved.0     --------------------------
	.section	.nv.shared.reserved.0,"aw",@nobits
	.weak		__nv_reservedSMEM_offset_0_alias
	.size		__nv_reservedSMEM_offset_0_alias, 0, 64
	.other		__nv_reservedSMEM_offset_0_alias,@"STO_CUDA_RESERVED_SHARED STV_DEFAULT"
__nv_reservedSMEM_offset_0_alias:
	.zero		0
	.zero		64


//--------------------- .nv.constant0._Z18div_kernel_float32PKfS0_Pfm --------------------------
	.section	.nv.constant0._Z18div_kernel_float32PKfS0_Pfm,"a",@progbits
	.sectionflags	@""
	.align	4
.nv.constant0._Z18div_kernel_float32PKfS0_Pfm:
	.zero		928


//--------------------- SYMBOLS --------------------------

	.type		.nv.reservedSmem.offset0,@object
	.size		.nv.reservedSmem.offset0,0x4
	.type		vprintf,@function
